//
// Generated by NVIDIA NVVM Compiler
//
// Compiler Build ID: CL-36424714
// Cuda compilation tools, release 13.0, V13.0.88
// Based on NVVM 20.0.0
//

.version 9.0
.target sm_100
.address_size 64

	// .globl	_Z3addPiS_S_

.visible .entry _Z3addPiS_S_(
	.param .u64 .ptr .align 1 _Z3addPiS_S__param_0,
	.param .u64 .ptr .align 1 _Z3addPiS_S__param_1,
	.param .u64 .ptr .align 1 _Z3addPiS_S__param_2
)
{
	.reg .pred 	%p<4>;
	.reg .b32 	%r<15>;
	.reg .b64 	%rd<11>;

	ld.param.u64 	%rd1, [_Z3addPiS_S__param_0];
	ld.param.u64 	%rd2, [_Z3addPiS_S__param_1];
	ld.param.u64 	%rd3, [_Z3addPiS_S__param_2];
	mov.u32 	%r3, %ctaid.x;
	mov.u32 	%r4, %ntid.x;
	mov.u32 	%r5, %tid.x;
	mad.lo.s32 	%r1, %r3, %r4, %r5;
	mov.u32 	%r6, %ctaid.y;
	mov.u32 	%r7, %ntid.y;
	mov.u32 	%r8, %tid.y;
	mad.lo.s32 	%r9, %r6, %r7, %r8;
	setp.gt.s32 	%p1, %r1, 127;
	setp.gt.u32 	%p2, %r9, 127;
	or.pred  	%p3, %p1, %p2;
	@%p3 bra 	$L__BB0_2;
	cvta.to.global.u64 	%rd4, %rd1;
	cvta.to.global.u64 	%rd5, %rd2;
	cvta.to.global.u64 	%rd6, %rd3;
	shl.b32 	%r10, %r1, 7;
	add.s32 	%r11, %r10, %r9;
	mul.wide.s32 	%rd7, %r11, 4;
	add.s64 	%rd8, %rd4, %rd7;
	ld.global.u32 	%r12, [%rd8];
	add.s64 	%rd9, %rd5, %rd7;
	ld.global.u32 	%r13, [%rd9];
	add.s32 	%r14, %r13, %r12;
	add.s64 	%rd10, %rd6, %rd7;
	st.global.u32 	[%rd10], %r14;
$L__BB0_2:
	ret;

}


// ===== COMPILED SASS (sm_100) =====

	.target	sm_100

	.elftype	@"ET_EXEC"


//--------------------- .note.nv.tkinfo           --------------------------
	.section	.note.nv.tkinfo,"",@"SHT_NOTE"
	.sectionflags	@"SHF_NOTE_NV_TKINFO"
	.tkinfo
        /*0018*/ 	.word	0x00000002
        /*0030*/ 	.string	""
        /*0030*/ 	.string	"ptxas"
        /*0030*/ 	.string	"Cuda compilation tools, release 13.0, V13.0.88"
        /*0030*/ 	.string	"Build cuda_13.0.r13.0/compiler.36424714_0"
        /*0030*/ 	.string	"-arch sm_100 -m 64 "



//--------------------- .note.nv.cuinfo           --------------------------
	.section	.note.nv.cuinfo,"",@"SHT_NOTE"
	.sectionflags	@"SHF_NOTE_NV_CUINFO"
        /*0018*/ 	.short	0x0002
        /*001a*/ 	.short	0x0064
        /*001c*/ 	.short	0x0082
	.zero		2


//--------------------- .nv.info                  --------------------------
	.section	.nv.info,"",@"SHT_CUDA_INFO"
	.align	4


	//----- nvinfo : EIATTR_REGCOUNT
	.align		4
        /*0000*/ 	.byte	0x04, 0x2f
        /*0002*/ 	.short	(.L_1 - .L_0)
	.align		4
.L_0:
        /*0004*/ 	.word	index@(_Z3addPiS_S_)
        /*0008*/ 	.word	0x0000000c


	//----- nvinfo : EIATTR_FRAME_SIZE
	.align		4
.L_1:
        /*000c*/ 	.byte	0x04, 0x11
        /*000e*/ 	.short	(.L_3 - .L_2)
	.align		4
.L_2:
        /*0010*/ 	.word	index@(_Z3addPiS_S_)
        /*0014*/ 	.word	0x00000000


	//----- nvinfo : EIATTR_MIN_STACK_SIZE
	.align		4
.L_3:
        /*0018*/ 	.byte	0x04, 0x12
        /*001a*/ 	.short	(.L_5 - .L_4)
	.align		4
.L_4:
        /*001c*/ 	.word	index@(_Z3addPiS_S_)
        /*0020*/ 	.word	0x00000000
.L_5:


//--------------------- .nv.compat                --------------------------
	.section	.nv.compat,"",@"SHT_CUDA_COMPAT_INFO"
	.align	4
        /*0000*/ 	.byte	0x02, 0x09, 0x00, 0x00, 0x02, 0x02, 0x01, 0x00, 0x02, 0x05, 0x05, 0x00, 0x03, 0x07, 0x01, 0x01
        /*0010*/ 	.byte	0x02, 0x03, 0x00, 0x00, 0x02, 0x06, 0x01, 0x00, 0x04, 0x0b, 0x08, 0x00, 0x09, 0x00, 0x00, 0x00
        /*0020*/ 	.byte	0x00, 0x00, 0x00, 0x00


//--------------------- .nv.info._Z3addPiS_S_     --------------------------
	.section	.nv.info._Z3addPiS_S_,"",@"SHT_CUDA_INFO"
	.sectionflags	@""
	.align	4


	//----- nvinfo : EIATTR_CUDA_API_VERSION
	.align		4
        /*0000*/ 	.byte	0x04, 0x37
        /*0002*/ 	.short	(.L_7 - .L_6)
.L_6:
        /*0004*/ 	.word	0x00000082


	//----- nvinfo : EIATTR_KPARAM_INFO
	.align		4
.L_7:
        /*0008*/ 	.byte	0x04, 0x17
        /*000a*/ 	.short	(.L_9 - .L_8)
.L_8:
        /*000c*/ 	.word	0x00000000
        /*0010*/ 	.short	0x0002
        /*0012*/ 	.short	0x0010
        /*0014*/ 	.byte	0x00, 0xf5, 0x21, 0x00


	//----- nvinfo : EIATTR_KPARAM_INFO
	.align		4
.L_9:
        /*0018*/ 	.byte	0x04, 0x17
        /*001a*/ 	.short	(.L_11 - .L_10)
.L_10:
        /*001c*/ 	.word	0x00000000
        /*0020*/ 	.short	0x0001
        /*0022*/ 	.short	0x0008
        /*0024*/ 	.byte	0x00, 0xf5, 0x21, 0x00


	//----- nvinfo : EIATTR_KPARAM_INFO
	.align		4
.L_11:
        /*0028*/ 	.byte	0x04, 0x17
        /*002a*/ 	.short	(.L_13 - .L_12)
.L_12:
        /*002c*/ 	.word	0x00000000
        /*0030*/ 	.short	0x0000
        /*0032*/ 	.short	0x0000
        /*0034*/ 	.byte	0x00, 0xf5, 0x21, 0x00


	//----- nvinfo : EIATTR_SPARSE_MMA_MASK
	.align		4
.L_13:
        /*0038*/ 	.byte	0x03, 0x50
        /*003a*/ 	.short	0x0000


	//----- nvinfo : EIATTR_MAXREG_COUNT
	.align		4
        /*003c*/ 	.byte	0x03, 0x1b
        /*003e*/ 	.short	0x00ff


	//----- nvinfo : EIATTR_MERCURY_ISA_VERSION
	.align		4
        /*0040*/ 	.byte	0x03, 0x5f
        /*0042*/ 	.short	0x0101


	//----- nvinfo : EIATTR_VRC_CTA_INIT_COUNT
	.align		4
        /*0044*/ 	.byte	0x02, 0x4a
	.zero		1
	.zero		1


	//----- nvinfo : EIATTR_EXIT_INSTR_OFFSETS
	.align		4
        /*0048*/ 	.byte	0x04, 0x1c
        /*004a*/ 	.short	(.L_15 - .L_14)


	//   ....[0]....
.L_14:
        /*004c*/ 	.word	0x000000b0


	//   ....[1]....
        /*0050*/ 	.word	0x00000180


	//----- nvinfo : EIATTR_CBANK_PARAM_SIZE
	.align		4
.L_15:
        /*0054*/ 	.byte	0x03, 0x19
        /*0056*/ 	.short	0x0018


	//----- nvinfo : EIATTR_PARAM_CBANK
	.align		4
        /*0058*/ 	.byte	0x04, 0x0a
        /*005a*/ 	.short	(.L_17 - .L_16)
	.align		4
.L_16:
        /*005c*/ 	.word	index@(.nv.constant0._Z3addPiS_S_)
        /*0060*/ 	.short	0x0380
        /*0062*/ 	.short	0x0018


	//----- nvinfo : EIATTR_SW_WAR
	.align		4
.L_17:
        /*0064*/ 	.byte	0x04, 0x36
        /*0066*/ 	.short	(.L_19 - .L_18)
.L_18:
        /*0068*/ 	.word	0x00000008
.L_19:


//--------------------- .nv.callgraph             --------------------------
	.section	.nv.callgraph,"",@"SHT_CUDA_CALLGRAPH"
	.align	4
	.sectionentsize	8
	.align		4
        /*0000*/ 	.word	0x00000000
	.align		4
        /*0004*/ 	.word	0xffffffff
	.align		4
        /*0008*/ 	.word	0x00000000
	.align		4
        /*000c*/ 	.word	0xfffffffe
	.align		4
        /*0010*/ 	.word	0x00000000
	.align		4
        /*0014*/ 	.word	0xfffffffd
	.align		4
        /*0018*/ 	.word	0x00000000
	.align		4
        /*001c*/ 	.word	0xfffffffc


//--------------------- .text._Z3addPiS_S_        --------------------------
	.section	.text._Z3addPiS_S_,"ax",@progbits
	.align	128
        .global         _Z3addPiS_S_
        .type           _Z3addPiS_S_,@function
        .size           _Z3addPiS_S_,(.L_x_1 - _Z3addPiS_S_)
        .other          _Z3addPiS_S_,@"STO_CUDA_ENTRY STV_DEFAULT"
_Z3addPiS_S_:
.text._Z3addPiS_S_:
[----:B------:R-:W-:Y:S01]  /*0000*/  LDC R1, c[0x0][0x37c] ;  /* 0x0000df00ff017b82 */ /* 0x000fe20000000800 */
[----:B------:R-:W0:Y:S07]  /*0010*/  S2R R2, SR_TID.Y ;  /* 0x0000000000027919 */ /* 0x000e2e0000002200 */
[----:B------:R-:W1:Y:S01]  /*0020*/  LDC R0, c[0x0][0x360] ;  /* 0x0000d800ff007b82 */ /* 0x000e620000000800 */
[----:B------:R-:W1:Y:S07]  /*0030*/  S2R R3, SR_TID.X ;  /* 0x0000000000037919 */ /* 0x000e6e0000002100 */
[----:B------:R-:W0:Y:S08]  /*0040*/  S2UR UR5, SR_CTAID.Y ;  /* 0x00000000000579c3 */ /* 0x000e300000002600 */
[----:B------:R-:W0:Y:S08]  /*0050*/  LDC R7, c[0x0][0x364] ;  /* 0x0000d900ff077b82 */ /* 0x000e300000000800 */
[----:B------:R-:W1:Y:S01]  /*0060*/  S2UR UR4, SR_CTAID.X ;  /* 0x00000000000479c3 */ /* 0x000e620000002500 */
[----:B0-----:R-:W-:-:S05]  /*0070*/  IMAD R7, R7, UR5, R2 ;  /* 0x0000000507077c24 */ /* 0x001fca000f8e0202 */
[----:B------:R-:W-:Y:S01]  /*0080*/  ISETP.GT.U32.AND P0, PT, R7, 0x7f, PT ;  /* 0x0000007f0700780c */ /* 0x000fe20003f04070 */
[----:B-1----:R-:W-:-:S05]  /*0090*/  IMAD R0, R0, UR4, R3 ;  /* 0x0000000400007c24 */ /* 0x002fca000f8e0203 */
[----:B------:R-:W-:-:S13]  /*00a0*/  ISETP.GT.OR P0, PT, R0, 0x7f, P0 ;  /* 0x0000007f0000780c */ /* 0x000fda0000704670 */
[----:B------:R-:W-:Y:S05]  /*00b0*/  @P0 EXIT ;  /* 0x000000000000094d */ /* 0x000fea0003800000 */
[----:B------:R-:W0:Y:S01]  /*00c0*/  LDC.64 R2, c[0x0][0x380] ;  /* 0x0000e000ff027b82 */ /* 0x000e220000000a00 */
[----:B------:R-:W1:Y:S01]  /*00d0*/  LDCU.64 UR4, c[0x0][0x358] ;  /* 0x00006b00ff0477ac */ /* 0x000e620008000a00 */
[----:B------:R-:W-:-:S06]  /*00e0*/  LEA R9, R0, R7, 0x7 ;  /* 0x0000000700097211 */ /* 0x000fcc00078e38ff */
[----:B------:R-:W2:Y:S08]  /*00f0*/  LDC.64 R4, c[0x0][0x388] ;  /* 0x0000e200ff047b82 */ /* 0x000eb00000000a00 */
[----:B------:R-:W3:Y:S01]  /*0100*/  LDC.64 R6, c[0x0][0x390] ;  /* 0x0000e400ff067b82 */ /* 0x000ee20000000a00 */
[----:B0-----:R-:W-:-:S06]  /*0110*/  IMAD.WIDE R2, R9, 0x4, R2 ;  /* 0x0000000409027825 */ /* 0x001fcc00078e0202 */
[----:B-1----:R-:W4:Y:S01]  /*0120*/  LDG.E R2, desc[UR4][R2.64] ;  /* 0x0000000402027981 */ /* 0x002f22000c1e1900 */
[----:B--2---:R-:W-:-:S06]  /*0130*/  IMAD.WIDE R4, R9, 0x4, R4 ;  /* 0x0000000409047825 */ /* 0x004fcc00078e0204 */
[----:B------:R-:W4:Y:S01]  /*0140*/  LDG.E R5, desc[UR4][R4.64] ;  /* 0x0000000404057981 */ /* 0x000f22000c1e1900 */
[----:B---3--:R-:W-:Y:S01]  /*0150*/  IMAD.WIDE R6, R9, 0x4, R6 ;  /* 0x0000000409067825 */ /* 0x008fe200078e0206 */
[----:B----4-:R-:W-:-:S05]  /*0160*/  IADD3 R9, PT, PT, R2, R5, RZ ;  /* 0x0000000502097210 */ /* 0x010fca0007ffe0ff */
[----:B------:R-:W-:Y:S01]  /*0170*/  STG.E desc[UR4][R6.64], R9 ;  /* 0x0000000906007986 */ /* 0x000fe2000c101904 */
[----:B------:R-:W-:Y:S05]  /*0180*/  EXIT ;  /* 0x000000000000794d */ /* 0x000fea0003800000 */
.L_x_0:
[----:B------:R-:W-:-:S00]  /*0190*/  BRA `(.L_x_0) ;  /* 0xfffffffc00fc7947 */ /* 0x000fc0000383ffff */
[----:B------:R-:W-:-:S00]  /*01a0*/  NOP ;  /* 0x0000000000007918 */ /* 0x000fc00000000000 */
        /* <DEDUP_REMOVED lines=13> */
.L_x_1:


//--------------------- .nv.shared.reserved.0     --------------------------
	.section	.nv.shared.reserved.0,"aw",@nobits
	.weak		__nv_reservedSMEM_offset_0_alias
	.size		__nv_reservedSMEM_offset_0_alias, 0, 64
	.other		__nv_reservedSMEM_offset_0_alias,@"STO_CUDA_RESERVED_SHARED STV_DEFAULT"
__nv_reservedSMEM_offset_0_alias:
	.zero		0
	.zero		64


//--------------------- .nv.constant0._Z3addPiS_S_ --------------------------
	.section	.nv.constant0._Z3addPiS_S_,"a",@progbits
	.sectionflags	@""
	.align	4
.nv.constant0._Z3addPiS_S_:
	.zero		920


//--------------------- SYMBOLS --------------------------

	.type		.nv.reservedSmem.offset0,@object
	.size		.nv.reservedSmem.offset0,0x4
